	.headerflags	@"EF_CUDA_TEXMODE_UNIFIED EF_CUDA_64BIT_ADDRESS EF_CUDA_ACCELERATORS EF_CUDA_SM90 EF_CUDA_VIRTUAL_SM(EF_CUDA_SM90)"
	.elftype	@"ET_EXEC"


//--------------------- .nv.info                  --------------------------
	.section	.nv.info,"",@"SHT_CUDA_INFO"
	.align	4


	//----- nvinfo : EIATTR_REGCOUNT
	.align		4
        /*0000*/ 	.byte	0x04, 0x2f
        /*0002*/ 	.short	(.L_1 - .L_0)
	.align		4
.L_0:
        /*0004*/ 	.word	index@(triton_poi_fused_convolution_12)
        /*0008*/ 	.word	0x00000020


	//----- nvinfo : EIATTR_MIN_STACK_SIZE
	.align		4
.L_1:
        /*000c*/ 	.byte	0x04, 0x12
        /*000e*/ 	.short	(.L_3 - .L_2)
	.align		4
.L_2:
        /*0010*/ 	.word	index@(triton_poi_fused_convolution_12)
        /*0014*/ 	.word	0x00000000


	//----- nvinfo : EIATTR_FRAME_SIZE
	.align		4
.L_3:
        /*0018*/ 	.byte	0x04, 0x11
        /*001a*/ 	.short	(.L_5 - .L_4)
	.align		4
.L_4:
        /*001c*/ 	.word	index@(triton_poi_fused_convolution_12)
        /*0020*/ 	.word	0x00000000


	//----- nvinfo : EIATTR_MIN_STACK_SIZE
	.align		4
.L_5:
        /*0024*/ 	.byte	0x04, 0x12
        /*0026*/ 	.short	(.L_7 - .L_6)
	.align		4
.L_6:
        /*0028*/ 	.word	index@(triton_poi_fused_convolution_12)
        /*002c*/ 	.word	0x00000000
.L_7:


//--------------------- .nv.info.triton_poi_fused_convolution_12 --------------------------
	.section	.nv.info.triton_poi_fused_convolution_12,"",@"SHT_CUDA_INFO"
	.sectionflags	@""
	.align	4


	//----- nvinfo : EIATTR_CUDA_API_VERSION
	.align		4
        /*0000*/ 	.byte	0x04, 0x37
        /*0002*/ 	.short	(.L_9 - .L_8)
.L_8:
        /*0004*/ 	.word	0x0000007c


	//----- nvinfo : EIATTR_KPARAM_INFO
	.align		4
.L_9:
        /*0008*/ 	.byte	0x04, 0x17
        /*000a*/ 	.short	(.L_11 - .L_10)
.L_10:
        /*000c*/ 	.word	0x00000000
        /*0010*/ 	.short	0x0004
        /*0012*/ 	.short	0x001c
        /*0014*/ 	.byte	0x00, 0xf0, 0x11, 0x00


	//----- nvinfo : EIATTR_KPARAM_INFO
	.align		4
.L_11:
        /*0018*/ 	.byte	0x04, 0x17
        /*001a*/ 	.short	(.L_13 - .L_12)
.L_12:
        /*001c*/ 	.word	0x00000000
        /*0020*/ 	.short	0x0003
        /*0022*/ 	.short	0x0018
        /*0024*/ 	.byte	0x00, 0xf0, 0x11, 0x00


	//----- nvinfo : EIATTR_KPARAM_INFO
	.align		4
.L_13:
        /*0028*/ 	.byte	0x04, 0x17
        /*002a*/ 	.short	(.L_15 - .L_14)
.L_14:
        /*002c*/ 	.word	0x00000000
        /*0030*/ 	.short	0x0002
        /*0032*/ 	.short	0x0010
        /*0034*/ 	.byte	0x00, 0xf4, 0x21, 0x00


	//----- nvinfo : EIATTR_KPARAM_INFO
	.align		4
.L_15:
        /*0038*/ 	.byte	0x04, 0x17
        /*003a*/ 	.short	(.L_17 - .L_16)
.L_16:
        /*003c*/ 	.word	0x00000000
        /*0040*/ 	.short	0x0001
        /*0042*/ 	.short	0x0008
        /*0044*/ 	.byte	0x00, 0xf4, 0x21, 0x00


	//----- nvinfo : EIATTR_KPARAM_INFO
	.align		4
.L_17:
        /*0048*/ 	.byte	0x04, 0x17
        /*004a*/ 	.short	(.L_19 - .L_18)
.L_18:
        /*004c*/ 	.word	0x00000000
        /*0050*/ 	.short	0x0000
        /*0052*/ 	.short	0x0000
        /*0054*/ 	.byte	0x00, 0xf4, 0x21, 0x00


	//----- nvinfo : EIATTR_SPARSE_MMA_MASK
	.align		4
.L_19:
        /*0058*/ 	.byte	0x03, 0x50
        /*005a*/ 	.short	0x0000


	//----- nvinfo : EIATTR_MAXREG_COUNT
	.align		4
        /*005c*/ 	.byte	0x03, 0x1b
        /*005e*/ 	.short	0x00ff


	//----- nvinfo : EIATTR_EXIT_INSTR_OFFSETS
	.align		4
        /*0060*/ 	.byte	0x04, 0x1c
        /*0062*/ 	.short	(.L_21 - .L_20)


	//   ....[0]....
.L_20:
        /*0064*/ 	.word	0x00000840


	//   ....[1]....
        /*0068*/ 	.word	0x00000860


	//----- nvinfo : EIATTR_REQNTID
	.align		4
.L_21:
        /*006c*/ 	.byte	0x04, 0x10
        /*006e*/ 	.short	(.L_23 - .L_22)
.L_22:
        /*0070*/ 	.word	0x00000100
        /*0074*/ 	.word	0x00000001
        /*0078*/ 	.word	0x00000001


	//----- nvinfo : EIATTR_CBANK_PARAM_SIZE
	.align		4
.L_23:
        /*007c*/ 	.byte	0x03, 0x19
        /*007e*/ 	.short	0x0020


	//----- nvinfo : EIATTR_PARAM_CBANK
	.align		4
        /*0080*/ 	.byte	0x04, 0x0a
        /*0082*/ 	.short	(.L_25 - .L_24)
	.align		4
.L_24:
        /*0084*/ 	.word	index@(.nv.constant0.triton_poi_fused_convolution_12)
        /*0088*/ 	.short	0x0210
        /*008a*/ 	.short	0x0020


	//----- nvinfo : EIATTR_SW_WAR
	.align		4
.L_25:
        /*008c*/ 	.byte	0x04, 0x36
        /*008e*/ 	.short	(.L_27 - .L_26)
.L_26:
        /*0090*/ 	.word	0x00000008
.L_27:


//--------------------- .nv.callgraph             --------------------------
	.section	.nv.callgraph,"",@"SHT_CUDA_CALLGRAPH"
	.align	4
	.sectionentsize	8
	.align		4
        /*0000*/ 	.word	0x00000000
	.align		4
        /*0004*/ 	.word	0xffffffff
	.align		4
        /*0008*/ 	.word	0x00000000
	.align		4
        /*000c*/ 	.word	0xfffffffe
	.align		4
        /*0010*/ 	.word	0x00000000
	.align		4
        /*0014*/ 	.word	0xfffffffd
	.align		4
        /*0018*/ 	.word	0x00000000
	.align		4
        /*001c*/ 	.word	0xfffffffc


//--------------------- .text.triton_poi_fused_convolution_12 --------------------------
	.section	.text.triton_poi_fused_convolution_12,"ax",@progbits
	.sectionflags	@"SHF_BARRIERS=1"
	.align	128
        .global         triton_poi_fused_convolution_12
        .type           triton_poi_fused_convolution_12,@function
        .size           triton_poi_fused_convolution_12,(.L_x_1 - triton_poi_fused_convolution_12)
        .other          triton_poi_fused_convolution_12,@"STO_CUDA_ENTRY STV_DEFAULT"
triton_poi_fused_convolution_12:
.text.triton_poi_fused_convolution_12:
[----:B------:R-:W0:Y:S01]  /*0000*/  LDC R1, c[0x0][0x28] ;  /* 0x00000a00ff017b82 */ /* 0x000e220000000800 */
[----:B------:R-:W1:Y:S07]  /*0010*/  S2R R20, SR_TID.X ;  /* 0x0000000000147919 */ /* 0x000e6e0000002100 */
[----:B------:R-:W2:Y:S01]  /*0020*/  S2UR UR5, SR_CgaCtaId ;  /* 0x00000000000579c3 */ /* 0x000ea20000008800 */
[----:B------:R-:W-:Y:S01]  /*0030*/  UMOV UR4, 0x400 ;  /* 0x0000040000047882 */ /* 0x000fe20000000000 */
[----:B------:R-:W-:Y:S01]  /*0040*/  CS2R R6, SRZ ;  /* 0x0000000000067805 */ /* 0x000fe2000001ff00 */
[----:B------:R-:W3:Y:S01]  /*0050*/  S2R R3, SR_CTAID.X ;  /* 0x0000000000037919 */ /* 0x000ee20000002500 */
[----:B------:R-:W-:Y:S01]  /*0060*/  ULDC.64 UR6, c[0x0][0x208] ;  /* 0x0000820000067ab9 */ /* 0x000fe20000000a00 */
[----:B------:R-:W-:Y:S01]  /*0070*/  CS2R R10, SRZ ;  /* 0x00000000000a7805 */ /* 0x000fe2000001ff00 */
[----:B------:R-:W4:Y:S02]  /*0080*/  S2R R2, SR_CTAID.Y ;  /* 0x0000000000027919 */ /* 0x000f240000002600 */
[----:B------:R-:W5:Y:S01]  /*0090*/  LDC.64 R22, c[0x0][0x210] ;  /* 0x00008400ff167b82 */ /* 0x000f620000000a00 */
[----:B--2---:R-:W-:Y:S01]  /*00a0*/  UPRMT UR4, UR5, 0x654, UR4 ;  /* 0x0000065405047896 */ /* 0x004fe20008000004 */
[----:B-1----:R-:W-:Y:S01]  /*00b0*/  SHF.R.U32.HI R13, RZ, 0x2, R20 ;  /* 0x00000002ff0d7819 */ /* 0x002fe20000011614 */
[----:B------:R-:W-:-:S02]  /*00c0*/  IMAD.SHL.U32 R0, R20, 0x4, RZ ;  /* 0x0000000414007824 */ /* 0x000fc400078e00ff */
[----:B------:R-:W-:Y:S01]  /*00d0*/  IMAD.SHL.U32 R9, R20, 0x400, RZ ;  /* 0x0000040014097824 */ /* 0x000fe200078e00ff */
[----:B------:R-:W-:Y:S01]  /*00e0*/  SGXT.U32 R13, R13, 0x6 ;  /* 0x000000060d0d781a */ /* 0x000fe20000000000 */
[----:B---3--:R-:W-:-:S03]  /*00f0*/  IMAD.SHL.U32 R3, R3, 0x10, RZ ;  /* 0x0000001003037824 */ /* 0x008fc600078e00ff */
[----:B----4-:R-:W-:Y:S02]  /*0100*/  PRMT R27, R13, 0x6540, R2 ;  /* 0x000065400d1b7816 */ /* 0x010fe40000000002 */
[----:B------:R-:W-:Y:S02]  /*0110*/  LOP3.LUT R4, R3, 0xc, R0, 0xf8, !PT ;  /* 0x0000000c03047812 */ /* 0x000fe400078ef800 */
[----:B------:R-:W-:Y:S02]  /*0120*/  LOP3.LUT R12, R9, 0xc00, RZ, 0xc0, !PT ;  /* 0x00000c00090c7812 */ /* 0x000fe400078ec0ff */
[----:B------:R-:W-:Y:S02]  /*0130*/  CS2R R8, SRZ ;  /* 0x0000000000087805 */ /* 0x000fe4000001ff00 */
[----:B------:R-:W-:Y:S01]  /*0140*/  ISETP.GE.AND P0, PT, R4, 0x100, PT ;  /* 0x000001000400780c */ /* 0x000fe20003f06270 */
[----:B------:R-:W-:Y:S01]  /*0150*/  IMAD R27, R27, 0x100, R4 ;  /* 0x000001001b1b7824 */ /* 0x000fe200078e0204 */
[----:B------:R-:W-:-:S02]  /*0160*/  LOP3.LUT R28, R12, R13, RZ, 0xfc, !PT ;  /* 0x0000000d0c1c7212 */ /* 0x000fc400078efcff */
[----:B------:R-:W-:Y:S02]  /*0170*/  CS2R R4, SRZ ;  /* 0x0000000000047805 */ /* 0x000fe4000001ff00 */
[C---:B------:R-:W-:Y:S01]  /*0180*/  LEA.HI R21, R12.reuse, UR4, RZ, 0x1c ;  /* 0x000000040c157c11 */ /* 0x040fe2000f8fe0ff */
[C---:B------:R-:W-:Y:S01]  /*0190*/  VIADD R19, R27.reuse, 0x4000 ;  /* 0x000040001b137836 */ /* 0x040fe20000000000 */
[C---:B------:R-:W-:Y:S01]  /*01a0*/  LOP3.LUT R13, R12.reuse, 0x100, RZ, 0xfc, !PT ;  /* 0x000001000c0d7812 */ /* 0x040fe200078efcff */
[--C-:B-----5:R-:W-:Y:S01]  /*01b0*/  IMAD.WIDE R16, R27, 0x4, R22.reuse ;  /* 0x000000041b107825 */ /* 0x120fe200078e0216 */
[C---:B------:R-:W-:Y:S02]  /*01c0*/  LOP3.LUT R14, R12.reuse, 0x200, RZ, 0xfc, !PT ;  /* 0x000002000c0e7812 */ /* 0x040fe400078efcff */
[----:B------:R-:W-:Y:S01]  /*01d0*/  LOP3.LUT R12, R12, 0x300, RZ, 0xfc, !PT ;  /* 0x000003000c0c7812 */ /* 0x000fe200078efcff */
[----:B------:R-:W-:Y:S01]  /*01e0*/  IMAD.WIDE R18, R19, 0x4, R22 ;  /* 0x0000000413127825 */ /* 0x000fe200078e0216 */
[----:B------:R-:W-:Y:S01]  /*01f0*/  LEA.HI R13, R13, UR4, RZ, 0x1c ;  /* 0x000000040d0d7c11 */ /* 0x000fe2000f8fe0ff */
[----:B------:R1:W2:Y:S01]  /*0200*/  @!P0 LDG.E.EL.128 R4, desc[UR6][R16.64] ;  /* 0x0000000610048981 */ /* 0x0002a2000c2e1d00 */
[----:B------:R-:W-:Y:S01]  /*0210*/  LEA.HI R25, R14, UR4, RZ, 0x1c ;  /* 0x000000040e197c11 */ /* 0x000fe2000f8fe0ff */
[----:B------:R-:W-:Y:S01]  /*0220*/  VIADD R29, R27, 0x8000 ;  /* 0x000080001b1d7836 */ /* 0x000fe20000000000 */
[----:B------:R-:W-:Y:S01]  /*0230*/  LEA.HI R15, R12, UR4, RZ, 0x1c ;  /* 0x000000040c0f7c11 */ /* 0x000fe2000f8fe0ff */
[C---:B------:R-:W-:Y:S01]  /*0240*/  IMAD R21, R28.reuse, 0x4, R21 ;  /* 0x000000041c157824 */ /* 0x040fe200078e0215 */
[----:B------:R3:W4:Y:S01]  /*0250*/  @!P0 LDG.E.EL.128 R8, desc[UR6][R18.64] ;  /* 0x0000000612088981 */ /* 0x000722000c2e1d00 */
[----:B------:R-:W-:-:S02]  /*0260*/  IMAD R24, R28, 0x4, R13 ;  /* 0x000000041c187824 */ /* 0x000fc400078e020d */
[C---:B------:R-:W-:Y:S01]  /*0270*/  IMAD R25, R28.reuse, 0x4, R25 ;  /* 0x000000041c197824 */ /* 0x040fe200078e0219 */
[----:B------:R-:W-:Y:S01]  /*0280*/  CS2R R12, SRZ ;  /* 0x00000000000c7805 */ /* 0x000fe2000001ff00 */
[----:B------:R-:W-:Y:S01]  /*0290*/  IMAD R28, R28, 0x4, R15 ;  /* 0x000000041c1c7824 */ /* 0x000fe200078e020f */
[----:B------:R-:W-:Y:S01]  /*02a0*/  CS2R R14, SRZ ;  /* 0x00000000000e7805 */ /* 0x000fe2000001ff00 */
[----:B-1----:R-:W-:Y:S02]  /*02b0*/  VIADD R17, R27, 0xc000 ;  /* 0x0000c0001b117836 */ /* 0x002fe40000000000 */
[----:B------:R-:W-:Y:S01]  /*02c0*/  IMAD.WIDE R26, R29, 0x4, R22 ;  /* 0x000000041d1a7825 */ /* 0x000fe200078e0216 */
[----:B---3--:R-:W-:-:S03]  /*02d0*/  CS2R R18, SRZ ;  /* 0x0000000000127805 */ /* 0x008fc6000001ff00 */
[----:B------:R-:W-:Y:S01]  /*02e0*/  IMAD.WIDE R22, R17, 0x4, R22 ;  /* 0x0000000411167825 */ /* 0x000fe200078e0216 */
[----:B------:R-:W-:Y:S01]  /*02f0*/  CS2R R16, SRZ ;  /* 0x0000000000107805 */ /* 0x000fe2000001ff00 */
[----:B------:R1:W3:Y:S05]  /*0300*/  @!P0 LDG.E.EL.128 R12, desc[UR6][R26.64] ;  /* 0x000000061a0c8981 */ /* 0x0002ea000c2e1d00 */
[----:B------:R5:W3:Y:S01]  /*0310*/  @!P0 LDG.E.EL.128 R16, desc[UR6][R22.64] ;  /* 0x0000000616108981 */ /* 0x000ae2000c2e1d00 */
[----:B------:R-:W5:Y:S01]  /*0320*/  S2R R29, SR_TID.X ;  /* 0x00000000001d7919 */ /* 0x000f620000002100 */
[----:B------:R-:W-:Y:S01]  /*0330*/  SHF.R.U32.HI R20, RZ, 0x6, R20 ;  /* 0x00000006ff147819 */ /* 0x000fe20000011614 */
[----:B-1----:R-:W1:Y:S01]  /*0340*/  LDC.64 R26, c[0x0][0x220] ;  /* 0x00008800ff1a7b82 */ /* 0x002e620000000a00 */
[----:B0----5:R-:W-:-:S04]  /*0350*/  SHF.R.U32.HI R29, RZ, 0x2, R29 ;  /* 0x00000002ff1d7819 */ /* 0x021fc8000001161d */
[----:B------:R-:W-:-:S05]  /*0360*/  LOP3.LUT R22, R29, 0x30, RZ, 0xc0, !PT ;  /* 0x000000301d167812 */ /* 0x000fca00078ec0ff */
[----:B------:R-:W-:Y:S01]  /*0370*/  VIADD R23, R22, UR4 ;  /* 0x0000000416177c36 */ /* 0x000fe20008000000 */
[----:B--2---:R-:W-:Y:S04]  /*0380*/  STS [R21], R4 ;  /* 0x0000000415007388 */ /* 0x004fe80000000800 */
[----:B------:R0:W-:Y:S04]  /*0390*/  STS [R24+0x400], R5 ;  /* 0x0004000518007388 */ /* 0x0001e80000000800 */
[----:B------:R2:W-:Y:S04]  /*03a0*/  STS [R25+0x800], R6 ;  /* 0x0008000619007388 */ /* 0x0005e80000000800 */
[----:B------:R5:W-:Y:S01]  /*03b0*/  STS [R28+0xc00], R7 ;  /* 0x000c00071c007388 */ /* 0x000be20000000800 */
[----:B0-----:R-:W0:Y:S03]  /*03c0*/  LDC.64 R4, c[0x0][0x218] ;  /* 0x00008600ff047b82 */ /* 0x001e260000000a00 */
[----:B----4-:R-:W-:Y:S04]  /*03d0*/  STS [R21+0x100], R8 ;  /* 0x0001000815007388 */ /* 0x010fe80000000800 */
[----:B------:R4:W-:Y:S04]  /*03e0*/  STS [R24+0x500], R9 ;  /* 0x0005000918007388 */ /* 0x0009e80000000800 */
[----:B------:R-:W-:Y:S04]  /*03f0*/  STS [R25+0x900], R10 ;  /* 0x0009000a19007388 */ /* 0x000fe80000000800 */
[----:B------:R-:W-:Y:S04]  /*0400*/  STS [R28+0xd00], R11 ;  /* 0x000d000b1c007388 */ /* 0x000fe80000000800 */
[----:B---3--:R-:W-:Y:S04]  /*0410*/  STS [R21+0x200], R12 ;  /* 0x0002000c15007388 */ /* 0x008fe80000000800 */
[----:B------:R-:W-:Y:S04]  /*0420*/  STS [R24+0x600], R13 ;  /* 0x0006000d18007388 */ /* 0x000fe80000000800 */
[----:B------:R3:W-:Y:S04]  /*0430*/  STS [R25+0xa00], R14 ;  /* 0x000a000e19007388 */ /* 0x0007e80000000800 */
[----:B------:R-:W-:Y:S04]  /*0440*/  STS [R28+0xe00], R15 ;  /* 0x000e000f1c007388 */ /* 0x000fe80000000800 */
[----:B------:R-:W-:Y:S04]  /*0450*/  STS [R21+0x300], R16 ;  /* 0x0003001015007388 */ /* 0x000fe80000000800 */
[----:B------:R0:W-:Y:S04]  /*0460*/  STS [R24+0x700], R17 ;  /* 0x0007001118007388 */ /* 0x0001e80000000800 */
[----:B------:R-:W-:Y:S04]  /*0470*/  STS [R25+0xb00], R18 ;  /* 0x000b001219007388 */ /* 0x000fe80000000800 */
[----:B------:R0:W-:Y:S01]  /*0480*/  STS [R28+0xf00], R19 ;  /* 0x000f00131c007388 */ /* 0x0001e20000000800 */
[----:B--2---:R-:W-:-:S02]  /*0490*/  LOP3.LUT R6, R0, 0x3fc, RZ, 0xc0, !PT ;  /* 0x000003fc00067812 */ /* 0x004fc400078ec0ff */
[----:B-----5:R-:W-:Y:S02]  /*04a0*/  LOP3.LUT R7, R0, 0xfc, RZ, 0xc0, !PT ;  /* 0x000000fc00077812 */ /* 0x020fe400078ec0ff */
[C---:B----4-:R-:W-:Y:S02]  /*04b0*/  LOP3.LUT R9, R6.reuse, 0x400, RZ, 0xfc, !PT ;  /* 0x0000040006097812 */ /* 0x050fe400078efcff */
[--C-:B------:R-:W-:Y:S02]  /*04c0*/  PRMT R0, R7, 0x6540, R2.reuse ;  /* 0x0000654007007816 */ /* 0x100fe40000000002 */
[----:B------:R-:W-:Y:S02]  /*04d0*/  SHF.R.U32.HI R7, RZ, 0x4, R9 ;  /* 0x00000004ff077819 */ /* 0x000fe40000011609 */
[----:B---3--:R-:W-:Y:S02]  /*04e0*/  SHF.R.S32.HI R14, RZ, 0x17, R2 ;  /* 0x00000017ff0e7819 */ /* 0x008fe40000011402 */
[----:B------:R-:W-:-:S02]  /*04f0*/  LOP3.LUT R12, R6, 0x800, RZ, 0xfc, !PT ;  /* 0x00000800060c7812 */ /* 0x000fc400078efcff */
[C---:B------:R-:W-:Y:S02]  /*0500*/  LOP3.LUT R13, R6.reuse, 0xc00, RZ, 0xfc, !PT ;  /* 0x00000c00060d7812 */ /* 0x040fe400078efcff */
[----:B------:R-:W-:Y:S01]  /*0510*/  LOP3.LUT R2, R7, 0x70, RZ, 0xc0, !PT ;  /* 0x0000007007027812 */ /* 0x000fe200078ec0ff */
[----:B------:R-:W-:Y:S01]  /*0520*/  IMAD R8, R6, 0x4, R23 ;  /* 0x0000000406087824 */ /* 0x000fe200078e0217 */
[----:B------:R-:W-:Y:S01]  /*0530*/  BAR.SYNC.DEFER_BLOCKING 0x0 ;  /* 0x0000000000007b1d */ /* 0x000fe20000010000 */
[----:B------:R-:W-:Y:S02]  /*0540*/  SGXT R7, R14, 0x1 ;  /* 0x000000010e07781a */ /* 0x000fe40000000200 */
[----:B------:R-:W-:Y:S02]  /*0550*/  SHF.R.U32.HI R12, RZ, 0x4, R12 ;  /* 0x00000004ff0c7819 */ /* 0x000fe4000001160c */
[----:B------:R-:W-:Y:S01]  /*0560*/  SHF.R.U32.HI R14, RZ, 0x4, R13 ;  /* 0x00000004ff0e7819 */ /* 0x000fe2000001160d */
[----:B------:R-:W-:Y:S01]  /*0570*/  VIADD R13, R2, UR4 ;  /* 0x00000004020d7c36 */ /* 0x000fe20008000000 */
[----:B------:R-:W-:-:S02]  /*0580*/  LOP3.LUT R12, R12, 0xb0, RZ, 0xc0, !PT ;  /* 0x000000b00c0c7812 */ /* 0x000fc400078ec0ff */
[----:B------:R-:W-:Y:S01]  /*0590*/  LOP3.LUT R14, R14, 0xf0, RZ, 0xc0, !PT ;  /* 0x000000f00e0e7812 */ /* 0x000fe200078ec0ff */
[----:B------:R-:W-:Y:S01]  /*05a0*/  IMAD R13, R6, 0x4, R13 ;  /* 0x00000004060d7824 */ /* 0x000fe200078e020d */
[----:B------:R-:W-:Y:S01]  /*05b0*/  LEA.HI R7, R7, R0, RZ, 0x8 ;  /* 0x0000000007077211 */ /* 0x000fe200078f40ff */
[----:B0-----:R-:W-:Y:S02]  /*05c0*/  VIADD R17, R12, UR4 ;  /* 0x000000040c117c36 */ /* 0x001fe40008000000 */
[----:B------:R-:W-:Y:S01]  /*05d0*/  VIADD R19, R14, UR4 ;  /* 0x000000040e137c36 */ /* 0x000fe20008000000 */
[----:B------:R-:W-:Y:S01]  /*05e0*/  SGXT.U32 R2, R20, 0x2 ;  /* 0x000000021402781a */ /* 0x000fe20000000000 */
[C---:B------:R-:W-:Y:S01]  /*05f0*/  IMAD R20, R6.reuse, 0x4, R17 ;  /* 0x0000000406147824 */ /* 0x040fe200078e0211 */
[----:B------:R-:W0:Y:S01]  /*0600*/  LDS.128 R8, [R8] ;  /* 0x0000000008087984 */ /* 0x000e220000000c00 */
[----:B------:R-:W-:Y:S02]  /*0610*/  IMAD.SHL.U32 R16, R7, 0x100, RZ ;  /* 0x0000010007107824 */ /* 0x000fe400078e00ff */
[----:B------:R-:W-:Y:S01]  /*0620*/  IMAD R19, R6, 0x4, R19 ;  /* 0x0000000406137824 */ /* 0x000fe200078e0213 */
[----:B------:R-:W2:Y:S01]  /*0630*/  LDS.128 R12, [R13+0x1000] ;  /* 0x001000000d0c7984 */ /* 0x000ea20000000c00 */
[----:B------:R-:W-:-:S02]  /*0640*/  LOP3.LUT R2, R3, R2, RZ, 0xfc, !PT ;  /* 0x0000000203027212 */ /* 0x000fc400078efcff */
[----:B------:R-:W-:Y:S01]  /*0650*/  LOP3.LUT R3, R16, 0xffff0000, RZ, 0xc0, !PT ;  /* 0xffff000010037812 */ /* 0x000fe200078ec0ff */
[----:B------:R-:W3:Y:S04]  /*0660*/  LDS.128 R20, [R20+0x2000] ;  /* 0x0020000014147984 */ /* 0x000ee80000000c00 */
[----:B------:R-:W4:Y:S01]  /*0670*/  LDS.128 R16, [R19+0x3000] ;  /* 0x0030000013107984 */ /* 0x000f220000000c00 */
[----:B------:R-:W-:Y:S02]  /*0680*/  LOP3.LUT R25, R7, 0xffffff00, RZ, 0xc0, !PT ;  /* 0xffffff0007197812 */ /* 0x000fe400078ec0ff */
[----:B------:R-:W-:Y:S02]  /*0690*/  ISETP.GE.AND P0, PT, R2, 0x100, PT ;  /* 0x000001000200780c */ /* 0x000fe40003f06270 */
[----:B------:R-:W-:-:S02]  /*06a0*/  IADD3 R25, R3, R0, -R25 ;  /* 0x0000000003197210 */ /* 0x000fc40007ffe819 */
[----:B------:R-:W-:-:S03]  /*06b0*/  LOP3.LUT R24, R2, 0x4, RZ, 0xfc, !PT ;  /* 0x0000000402187812 */ /* 0x000fc600078efcff */
[----:B------:R-:W-:Y:S01]  /*06c0*/  IMAD R0, R2, 0x100, R25 ;  /* 0x0000010002007824 */ /* 0x000fe200078e0219 */
[----:B------:R-:W-:Y:S02]  /*06d0*/  ISETP.GE.AND P1, PT, R24, 0x100, PT ;  /* 0x000001001800780c */ /* 0x000fe40003f26270 */
[----:B------:R-:W-:Y:S01]  /*06e0*/  LOP3.LUT R28, R2, 0x8, RZ, 0xfc, !PT ;  /* 0x00000008021c7812 */ /* 0x000fe200078efcff */
[----:B------:R-:W-:Y:S01]  /*06f0*/  IMAD.WIDE R6, R0, 0x4, R4 ;  /* 0x0000000400067825 */ /* 0x000fe200078e0204 */
[----:B------:R-:W-:-:S03]  /*0700*/  LOP3.LUT R2, R2, 0xc, RZ, 0xfc, !PT ;  /* 0x0000000c02027812 */ /* 0x000fc600078efcff */
[--C-:B------:R-:W-:Y:S01]  /*0710*/  IMAD R3, R24, 0x100, R25.reuse ;  /* 0x0000010018037824 */ /* 0x100fe200078e0219 */
[----:B------:R-:W-:Y:S02]  /*0720*/  ISETP.GE.AND P2, PT, R28, 0x100, PT ;  /* 0x000001001c00780c */ /* 0x000fe40003f46270 */
[----:B------:R-:W-:Y:S01]  /*0730*/  ISETP.GE.AND P3, PT, R2, 0x100, PT ;  /* 0x000001000200780c */ /* 0x000fe20003f66270 */
[----:B0-----:R0:W-:Y:S02]  /*0740*/  @!P0 STG.E.128 desc[UR6][R6.64], R8 ;  /* 0x0000000806008986 */ /* 0x0011e4000c101d06 */
[----:B0-----:R-:W-:Y:S02]  /*0750*/  IMAD R7, R28, 0x100, R25 ;  /* 0x000001001c077824 */ /* 0x001fe400078e0219 */
[----:B------:R-:W-:-:S04]  /*0760*/  IMAD.WIDE R28, R3, 0x4, R4 ;  /* 0x00000004031c7825 */ /* 0x000fc800078e0204 */
[----:B------:R-:W-:Y:S01]  /*0770*/  IMAD R25, R2, 0x100, R25 ;  /* 0x0000010002197824 */ /* 0x000fe200078e0219 */
[----:B--2---:R0:W-:Y:S01]  /*0780*/  @!P1 STG.E.128 desc[UR6][R28.64], R12 ;  /* 0x0000000c1c009986 */ /* 0x0041e2000c101d06 */
[----:B-1----:R-:W-:-:S04]  /*0790*/  IMAD.WIDE R2, R3, 0x4, R26 ;  /* 0x0000000403027825 */ /* 0x002fc800078e021a */
[----:B0-----:R-:W-:-:S04]  /*07a0*/  IMAD.WIDE R28, R7, 0x4, R4 ;  /* 0x00000004071c7825 */ /* 0x001fc800078e0204 */
[----:B------:R-:W-:Y:S01]  /*07b0*/  IMAD.WIDE R4, R25, 0x4, R4 ;  /* 0x0000000419047825 */ /* 0x000fe200078e0204 */
[----:B---3--:R-:W-:Y:S04]  /*07c0*/  @!P2 STG.E.128 desc[UR6][R28.64], R20 ;  /* 0x000000141c00a986 */ /* 0x008fe8000c101d06 */
[----:B----4-:R0:W-:Y:S01]  /*07d0*/  @!P3 STG.E.128 desc[UR6][R4.64], R16 ;  /* 0x000000100400b986 */ /* 0x0101e2000c101d06 */
[----:B------:R-:W-:-:S04]  /*07e0*/  IMAD.WIDE R6, R7, 0x4, R26 ;  /* 0x0000000407067825 */ /* 0x000fc800078e021a */
[----:B0-----:R-:W-:-:S05]  /*07f0*/  IMAD.WIDE R4, R0, 0x4, R26 ;  /* 0x0000000400047825 */ /* 0x001fca00078e021a */
[----:B------:R0:W-:Y:S04]  /*0800*/  @!P0 STG.E.128 desc[UR6][R4.64], R8 ;  /* 0x0000000804008986 */ /* 0x0001e8000c101d06 */
[----:B------:R0:W-:Y:S01]  /*0810*/  @!P1 STG.E.128 desc[UR6][R2.64], R12 ;  /* 0x0000000c02009986 */ /* 0x0001e2000c101d06 */
[----:B------:R-:W-:-:S03]  /*0820*/  IMAD.WIDE R26, R25, 0x4, R26 ;  /* 0x00000004191a7825 */ /* 0x000fc600078e021a */
[----:B------:R0:W-:Y:S02]  /*0830*/  @!P2 STG.E.128 desc[UR6][R6.64], R20 ;  /* 0x000000140600a986 */ /* 0x0001e4000c101d06 */
[----:B0-----:R-:W-:Y:S05]  /*0840*/  @P3 EXIT ;  /* 0x000000000000394d */ /* 0x001fea0003800000 */
[----:B------:R-:W-:Y:S01]  /*0850*/  STG.E.128 desc[UR6][R26.64], R16 ;  /* 0x000000101a007986 */ /* 0x000fe2000c101d06 */
[----:B------:R-:W-:Y:S05]  /*0860*/  EXIT ;  /* 0x000000000000794d */ /* 0x000fea0003800000 */
.L_x_0:
[----:B------:R-:W-:-:S00]  /*0870*/  BRA `(.L_x_0) ;  /* 0xfffffffc00fc7947 */ /* 0x000fc0000383ffff */
[----:B------:R-:W-:-:S00]  /*0880*/  NOP ;  /* 0x0000000000007918 */ /* 0x000fc00000000000 */
[----:B------:R-:W-:-:S00]  /*0890*/  NOP ;  /* 0x0000000000007918 */ /* 0x000fc00000000000 */
[----:B------:R-:W-:-:S00]  /*08a0*/  NOP ;  /* 0x0000000000007918 */ /* 0x000fc00000000000 */
[----:B------:R-:W-:-:S00]  /*08b0*/  NOP ;  /* 0x0000000000007918 */ /* 0x000fc00000000000 */
[----:B------:R-:W-:-:S00]  /*08c0*/  NOP ;  /* 0x0000000000007918 */ /* 0x000fc00000000000 */
[----:B------:R-:W-:-:S00]  /*08d0*/  NOP ;  /* 0x0000000000007918 */ /* 0x000fc00000000000 */
[----:B------:R-:W-:-:S00]  /*08e0*/  NOP ;  /* 0x0000000000007918 */ /* 0x000fc00000000000 */
[----:B------:R-:W-:-:S00]  /*08f0*/  NOP ;  /* 0x0000000000007918 */ /* 0x000fc00000000000 */
.L_x_1:


//--------------------- .nv.shared.triton_poi_fused_convolution_12 --------------------------
	.section	.nv.shared.triton_poi_fused_convolution_12,"aw",@nobits
	.sectionflags	@""
	.align	16
	.zero		1024


//--------------------- .nv.constant0.triton_poi_fused_convolution_12 --------------------------
	.section	.nv.constant0.triton_poi_fused_convolution_12,"a",@progbits
	.sectionflags	@""
	.align	4
.nv.constant0.triton_poi_fused_convolution_12:
	.zero		560
